	.headerflags	@"EF_CUDA_TEXMODE_UNIFIED EF_CUDA_64BIT_ADDRESS EF_CUDA_ACCELERATORS EF_CUDA_SM90 EF_CUDA_VIRTUAL_SM(EF_CUDA_SM90)"
	.elftype	@"ET_EXEC"


//--------------------- .nv.info                  --------------------------
	.section	.nv.info,"",@"SHT_CUDA_INFO"
	.align	4


	//----- nvinfo : EIATTR_REGCOUNT
	.align		4
        /*0000*/ 	.byte	0x04, 0x2f
        /*0002*/ 	.short	(.L_1 - .L_0)
	.align		4
.L_0:
        /*0004*/ 	.word	index@(triton_poi_fused_convolution_15)
        /*0008*/ 	.word	0x0000001f


	//----- nvinfo : EIATTR_MIN_STACK_SIZE
	.align		4
.L_1:
        /*000c*/ 	.byte	0x04, 0x12
        /*000e*/ 	.short	(.L_3 - .L_2)
	.align		4
.L_2:
        /*0010*/ 	.word	index@(triton_poi_fused_convolution_15)
        /*0014*/ 	.word	0x00000000


	//----- nvinfo : EIATTR_FRAME_SIZE
	.align		4
.L_3:
        /*0018*/ 	.byte	0x04, 0x11
        /*001a*/ 	.short	(.L_5 - .L_4)
	.align		4
.L_4:
        /*001c*/ 	.word	index@(triton_poi_fused_convolution_15)
        /*0020*/ 	.word	0x00000000


	//----- nvinfo : EIATTR_MIN_STACK_SIZE
	.align		4
.L_5:
        /*0024*/ 	.byte	0x04, 0x12
        /*0026*/ 	.short	(.L_7 - .L_6)
	.align		4
.L_6:
        /*0028*/ 	.word	index@(triton_poi_fused_convolution_15)
        /*002c*/ 	.word	0x00000000
.L_7:


//--------------------- .nv.info.triton_poi_fused_convolution_15 --------------------------
	.section	.nv.info.triton_poi_fused_convolution_15,"",@"SHT_CUDA_INFO"
	.sectionflags	@""
	.align	4


	//----- nvinfo : EIATTR_CUDA_API_VERSION
	.align		4
        /*0000*/ 	.byte	0x04, 0x37
        /*0002*/ 	.short	(.L_9 - .L_8)
.L_8:
        /*0004*/ 	.word	0x0000007c


	//----- nvinfo : EIATTR_KPARAM_INFO
	.align		4
.L_9:
        /*0008*/ 	.byte	0x04, 0x17
        /*000a*/ 	.short	(.L_11 - .L_10)
.L_10:
        /*000c*/ 	.word	0x00000000
        /*0010*/ 	.short	0x0004
        /*0012*/ 	.short	0x001c
        /*0014*/ 	.byte	0x00, 0xf0, 0x11, 0x00


	//----- nvinfo : EIATTR_KPARAM_INFO
	.align		4
.L_11:
        /*0018*/ 	.byte	0x04, 0x17
        /*001a*/ 	.short	(.L_13 - .L_12)
.L_12:
        /*001c*/ 	.word	0x00000000
        /*0020*/ 	.short	0x0003
        /*0022*/ 	.short	0x0018
        /*0024*/ 	.byte	0x00, 0xf0, 0x11, 0x00


	//----- nvinfo : EIATTR_KPARAM_INFO
	.align		4
.L_13:
        /*0028*/ 	.byte	0x04, 0x17
        /*002a*/ 	.short	(.L_15 - .L_14)
.L_14:
        /*002c*/ 	.word	0x00000000
        /*0030*/ 	.short	0x0002
        /*0032*/ 	.short	0x0010
        /*0034*/ 	.byte	0x00, 0xf4, 0x21, 0x00


	//----- nvinfo : EIATTR_KPARAM_INFO
	.align		4
.L_15:
        /*0038*/ 	.byte	0x04, 0x17
        /*003a*/ 	.short	(.L_17 - .L_16)
.L_16:
        /*003c*/ 	.word	0x00000000
        /*0040*/ 	.short	0x0001
        /*0042*/ 	.short	0x0008
        /*0044*/ 	.byte	0x00, 0xf4, 0x21, 0x00


	//----- nvinfo : EIATTR_KPARAM_INFO
	.align		4
.L_17:
        /*0048*/ 	.byte	0x04, 0x17
        /*004a*/ 	.short	(.L_19 - .L_18)
.L_18:
        /*004c*/ 	.word	0x00000000
        /*0050*/ 	.short	0x0000
        /*0052*/ 	.short	0x0000
        /*0054*/ 	.byte	0x00, 0xf4, 0x21, 0x00


	//----- nvinfo : EIATTR_SPARSE_MMA_MASK
	.align		4
.L_19:
        /*0058*/ 	.byte	0x03, 0x50
        /*005a*/ 	.short	0x0000


	//----- nvinfo : EIATTR_MAXREG_COUNT
	.align		4
        /*005c*/ 	.byte	0x03, 0x1b
        /*005e*/ 	.short	0x00ff


	//----- nvinfo : EIATTR_EXIT_INSTR_OFFSETS
	.align		4
        /*0060*/ 	.byte	0x04, 0x1c
        /*0062*/ 	.short	(.L_21 - .L_20)


	//   ....[0]....
.L_20:
        /*0064*/ 	.word	0x00000530


	//   ....[1]....
        /*0068*/ 	.word	0x00000550


	//----- nvinfo : EIATTR_REQNTID
	.align		4
.L_21:
        /*006c*/ 	.byte	0x04, 0x10
        /*006e*/ 	.short	(.L_23 - .L_22)
.L_22:
        /*0070*/ 	.word	0x00000080
        /*0074*/ 	.word	0x00000001
        /*0078*/ 	.word	0x00000001


	//----- nvinfo : EIATTR_CBANK_PARAM_SIZE
	.align		4
.L_23:
        /*007c*/ 	.byte	0x03, 0x19
        /*007e*/ 	.short	0x0020


	//----- nvinfo : EIATTR_PARAM_CBANK
	.align		4
        /*0080*/ 	.byte	0x04, 0x0a
        /*0082*/ 	.short	(.L_25 - .L_24)
	.align		4
.L_24:
        /*0084*/ 	.word	index@(.nv.constant0.triton_poi_fused_convolution_15)
        /*0088*/ 	.short	0x0210
        /*008a*/ 	.short	0x0020


	//----- nvinfo : EIATTR_SW_WAR
	.align		4
.L_25:
        /*008c*/ 	.byte	0x04, 0x36
        /*008e*/ 	.short	(.L_27 - .L_26)
.L_26:
        /*0090*/ 	.word	0x00000008
.L_27:


//--------------------- .nv.callgraph             --------------------------
	.section	.nv.callgraph,"",@"SHT_CUDA_CALLGRAPH"
	.align	4
	.sectionentsize	8
	.align		4
        /*0000*/ 	.word	0x00000000
	.align		4
        /*0004*/ 	.word	0xffffffff
	.align		4
        /*0008*/ 	.word	0x00000000
	.align		4
        /*000c*/ 	.word	0xfffffffe
	.align		4
        /*0010*/ 	.word	0x00000000
	.align		4
        /*0014*/ 	.word	0xfffffffd
	.align		4
        /*0018*/ 	.word	0x00000000
	.align		4
        /*001c*/ 	.word	0xfffffffc


//--------------------- .text.triton_poi_fused_convolution_15 --------------------------
	.section	.text.triton_poi_fused_convolution_15,"ax",@progbits
	.sectionflags	@"SHF_BARRIERS=1"
	.align	128
        .global         triton_poi_fused_convolution_15
        .type           triton_poi_fused_convolution_15,@function
        .size           triton_poi_fused_convolution_15,(.L_x_1 - triton_poi_fused_convolution_15)
        .other          triton_poi_fused_convolution_15,@"STO_CUDA_ENTRY STV_DEFAULT"
triton_poi_fused_convolution_15:
.text.triton_poi_fused_convolution_15:
[----:B------:R-:W0:Y:S01]  /*0000*/  LDC R1, c[0x0][0x28] ;  /* 0x00000a00ff017b82 */ /* 0x000e220000000800 */
[----:B------:R-:W1:Y:S07]  /*0010*/  S2R R2, SR_CTAID.Y ;  /* 0x0000000000027919 */ /* 0x000e6e0000002600 */
[----:B------:R-:W2:Y:S01]  /*0020*/  LDC.64 R16, c[0x0][0x210] ;  /* 0x00008400ff107b82 */ /* 0x000ea20000000a00 */
[----:B------:R-:W-:Y:S01]  /*0030*/  CS2R R18, SRZ ;  /* 0x0000000000127805 */ /* 0x000fe2000001ff00 */
[----:B------:R-:W-:Y:S01]  /*0040*/  ULDC.64 UR6, c[0x0][0x208] ;  /* 0x0000820000067ab9 */ /* 0x000fe20000000a00 */
[----:B------:R-:W3:Y:S01]  /*0050*/  S2R R22, SR_TID.X ;  /* 0x0000000000167919 */ /* 0x000ee20000002100 */
[----:B------:R-:W-:Y:S01]  /*0060*/  CS2R R20, SRZ ;  /* 0x0000000000147805 */ /* 0x000fe2000001ff00 */
[----:B------:R-:W4:Y:S01]  /*0070*/  S2R R0, SR_CTAID.X ;  /* 0x0000000000007919 */ /* 0x000f220000002500 */
[----:B-1----:R-:W-:-:S05]  /*0080*/  IMAD.SHL.U32 R3, R2, 0x400, RZ ;  /* 0x0000040002037824 */ /* 0x002fca00078e00ff */
[----:B---3--:R-:W-:Y:S02]  /*0090*/  LOP3.LUT R5, R3, 0x7f, R22, 0xf8, !PT ;  /* 0x0000007f03057812 */ /* 0x008fe400078ef816 */
[----:B----4-:R-:W-:-:S03]  /*00a0*/  ISETP.GE.AND P0, PT, R0, 0x100, PT ;  /* 0x000001000000780c */ /* 0x010fc60003f06270 */
[----:B------:R-:W-:-:S04]  /*00b0*/  IMAD R5, R5, 0x100, R0 ;  /* 0x0000010005057824 */ /* 0x000fc800078e0200 */
[----:B--2---:R-:W-:Y:S01]  /*00c0*/  IMAD.WIDE R8, R5, 0x4, R16 ;  /* 0x0000000405087825 */ /* 0x004fe200078e0210 */
[----:B------:R-:W-:-:S03]  /*00d0*/  IADD3 R7, R5, 0x8000, RZ ;  /* 0x0000800005077810 */ /* 0x000fc60007ffe0ff */
[C---:B------:R-:W-:Y:S02]  /*00e0*/  VIADD R11, R5.reuse, 0x10000 ;  /* 0x00010000050b7836 */ /* 0x040fe40000000000 */
[C---:B------:R-:W-:Y:S01]  /*00f0*/  VIADD R13, R5.reuse, 0x18000 ;  /* 0x00018000050d7836 */ /* 0x040fe20000000000 */
[----:B------:R-:W-:Y:S01]  /*0100*/  IADD3 R15, R5, 0x20000, RZ ;  /* 0x00020000050f7810 */ /* 0x000fe20007ffe0ff */
[C---:B------:R-:W-:Y:S01]  /*0110*/  VIADD R23, R5.reuse, 0x28000 ;  /* 0x0002800005177836 */ /* 0x040fe20000000000 */
[----:B------:R-:W-:Y:S01]  /*0120*/  IADD3 R27, R5, 0x38000, RZ ;  /* 0x00038000051b7810 */ /* 0x000fe20007ffe0ff */
[----:B------:R-:W-:Y:S01]  /*0130*/  VIADD R25, R5, 0x30000 ;  /* 0x0003000005197836 */ /* 0x000fe20000000000 */
[----:B------:R1:W2:Y:S01]  /*0140*/  @!P0 LDG.E.EL R18, desc[UR6][R8.64] ;  /* 0x0000000608128981 */ /* 0x0002a2000c2e1900 */
[----:B------:R-:W-:-:S04]  /*0150*/  IMAD.WIDE R4, R7, 0x4, R16 ;  /* 0x0000000407047825 */ /* 0x000fc800078e0210 */
[--C-:B------:R-:W-:Y:S01]  /*0160*/  IMAD.WIDE R6, R11, 0x4, R16.reuse ;  /* 0x000000040b067825 */ /* 0x100fe200078e0210 */
[----:B------:R3:W4:Y:S03]  /*0170*/  @!P0 LDG.E.EL R19, desc[UR6][R4.64] ;  /* 0x0000000604138981 */ /* 0x000726000c2e1900 */
[--C-:B------:R-:W-:Y:S01]  /*0180*/  IMAD.WIDE R10, R15, 0x4, R16.reuse ;  /* 0x000000040f0a7825 */ /* 0x100fe200078e0210 */
[----:B------:R-:W5:Y:S03]  /*0190*/  @!P0 LDG.E.EL R20, desc[UR6][R6.64] ;  /* 0x0000000606148981 */ /* 0x000f66000c2e1900 */
[----:B-1----:R-:W-:-:S04]  /*01a0*/  IMAD.WIDE R8, R13, 0x4, R16 ;  /* 0x000000040d087825 */ /* 0x002fc800078e0210 */
[--C-:B------:R-:W-:Y:S01]  /*01b0*/  IMAD.WIDE R12, R23, 0x4, R16.reuse ;  /* 0x00000004170c7825 */ /* 0x100fe200078e0210 */
[----:B------:R-:W5:Y:S03]  /*01c0*/  @!P0 LDG.E.EL R21, desc[UR6][R8.64] ;  /* 0x0000000608158981 */ /* 0x000f66000c2e1900 */
[----:B------:R-:W-:Y:S01]  /*01d0*/  IMAD.WIDE R14, R25, 0x4, R16 ;  /* 0x00000004190e7825 */ /* 0x000fe200078e0210 */
[----:B------:R-:W-:-:S03]  /*01e0*/  CS2R R24, SRZ ;  /* 0x0000000000187805 */ /* 0x000fc6000001ff00 */
[----:B------:R-:W-:Y:S02]  /*01f0*/  IMAD.MOV.U32 R23, RZ, RZ, RZ ;  /* 0x000000ffff177224 */ /* 0x000fe400078e00ff */
[----:B------:R-:W-:Y:S01]  /*0200*/  IMAD.MOV.U32 R26, RZ, RZ, RZ ;  /* 0x000000ffff1a7224 */ /* 0x000fe200078e00ff */
[----:B------:R1:W5:Y:S01]  /*0210*/  @!P0 LDG.E.EL R24, desc[UR6][R12.64] ;  /* 0x000000060c188981 */ /* 0x000362000c2e1900 */
[----:B------:R-:W-:-:S03]  /*0220*/  IMAD.WIDE R16, R27, 0x4, R16 ;  /* 0x000000041b107825 */ /* 0x000fc600078e0210 */
[----:B------:R-:W5:Y:S04]  /*0230*/  @!P0 LDG.E.EL R23, desc[UR6][R10.64] ;  /* 0x000000060a178981 */ /* 0x000f68000c2e1900 */
[----:B------:R-:W5:Y:S01]  /*0240*/  @!P0 LDG.E.EL R25, desc[UR6][R14.64] ;  /* 0x000000060e198981 */ /* 0x000f62000c2e1900 */
[----:B------:R-:W1:Y:S03]  /*0250*/  S2UR UR5, SR_CgaCtaId ;  /* 0x00000000000579c3 */ /* 0x000e660000008800 */
[----:B------:R1:W5:Y:S01]  /*0260*/  @!P0 LDG.E.EL R26, desc[UR6][R16.64] ;  /* 0x00000006101a8981 */ /* 0x000362000c2e1900 */
[----:B------:R-:W-:Y:S01]  /*0270*/  UMOV UR4, 0x400 ;  /* 0x0000040000047882 */ /* 0x000fe20000000000 */
[----:B---3--:R-:W-:-:S03]  /*0280*/  LOP3.LUT R4, R22, 0x7f, RZ, 0xc0, !PT ;  /* 0x0000007f16047812 */ /* 0x008fc600078ec0ff */
[----:B-1----:R-:W1:Y:S01]  /*0290*/  LDC.64 R12, c[0x0][0x218] ;  /* 0x00008600ff0c7b82 */ /* 0x002e620000000a00 */
[----:B0-----:R-:W-:-:S06]  /*02a0*/  UPRMT UR4, UR5, 0x654, UR4 ;  /* 0x0000065405047896 */ /* 0x001fcc0008000004 */
[----:B------:R-:W-:Y:S02]  /*02b0*/  LEA R27, R4, UR4, 0x2 ;  /* 0x00000004041b7c11 */ /* 0x000fe4000f8e10ff */
[----:B------:R-:W-:-:S04]  /*02c0*/  SHF.L.U32 R22, R22, 0x2, RZ ;  /* 0x0000000216167819 */ /* 0x000fc800000006ff */
[----:B------:R-:W-:-:S04]  /*02d0*/  LOP3.LUT R22, R22, 0x1fc, RZ, 0xc0, !PT ;  /* 0x000001fc16167812 */ /* 0x000fc800078ec0ff */
[----:B------:R-:W-:Y:S02]  /*02e0*/  LEA R28, R22, UR4, 0x2 ;  /* 0x00000004161c7c11 */ /* 0x000fe4000f8e10ff */
[----:B------:R-:W-:-:S04]  /*02f0*/  LOP3.LUT R22, R3, R22, RZ, 0xfc, !PT ;  /* 0x0000001603167212 */ /* 0x000fc800078efcff */
[----:B------:R-:W-:Y:S02]  /*0300*/  SHF.R.S32.HI R3, RZ, 0x1f, R22 ;  /* 0x0000001fff037819 */ /* 0x000fe40000011416 */
[----:B------:R-:W-:Y:S02]  /*0310*/  SHF.R.S32.HI R17, RZ, 0x15, R2 ;  /* 0x00000015ff117819 */ /* 0x000fe40000011402 */
[-C--:B------:R-:W-:Y:S02]  /*0320*/  LEA.HI R14, R3, R22.reuse, RZ, 0x8 ;  /* 0x00000016030e7211 */ /* 0x080fe400078f40ff */
[----:B------:R-:W0:Y:S01]  /*0330*/  LDC.64 R2, c[0x0][0x220] ;  /* 0x00008800ff027b82 */ /* 0x000e220000000a00 */
[----:B------:R-:W-:Y:S02]  /*0340*/  SGXT R17, R17, 0x1 ;  /* 0x000000011111781a */ /* 0x000fe40000000200 */
[C---:B------:R-:W-:Y:S02]  /*0350*/  LOP3.LUT R15, R14.reuse, 0xffffff00, RZ, 0xc0, !PT ;  /* 0xffffff000e0f7812 */ /* 0x040fe400078ec0ff */
[----:B------:R-:W-:Y:S01]  /*0360*/  LEA.HI R17, R17, R22, RZ, 0x8 ;  /* 0x0000001611117211 */ /* 0x000fe200078f40ff */
[----:B------:R-:W-:-:S02]  /*0370*/  IMAD.SHL.U32 R14, R14, 0x100, RZ ;  /* 0x000001000e0e7824 */ /* 0x000fc400078e00ff */
[----:B------:R-:W-:Y:S01]  /*0380*/  IMAD.IADD R15, R22, 0x1, -R15 ;  /* 0x00000001160f7824 */ /* 0x000fe200078e0a0f */
[----:B------:R-:W-:Y:S02]  /*0390*/  LEA R17, R17, 0x20000, 0x8 ;  /* 0x0002000011117811 */ /* 0x000fe400078e40ff */
[----:B------:R-:W-:Y:S02]  /*03a0*/  LOP3.LUT R14, R14, 0xffff0000, RZ, 0xc0, !PT ;  /* 0xffff00000e0e7812 */ /* 0x000fe400078ec0ff */
[----:B------:R-:W-:Y:S02]  /*03b0*/  LEA R15, R0, R15, 0x8 ;  /* 0x0000000f000f7211 */ /* 0x000fe400078e40ff */
[----:B------:R-:W-:-:S03]  /*03c0*/  LOP3.LUT R0, R17, 0xffff0000, RZ, 0xc0, !PT ;  /* 0xffff000011007812 */ /* 0x000fc600078ec0ff */
[----:B------:R-:W-:Y:S01]  /*03d0*/  IMAD.IADD R17, R15, 0x1, R14 ;  /* 0x000000010f117824 */ /* 0x000fe200078e020e */
[----:B--2---:R-:W-:Y:S04]  /*03e0*/  STS [R27], R18 ;  /* 0x000000121b007388 */ /* 0x004fe80000000800 */
[----:B----4-:R2:W-:Y:S04]  /*03f0*/  STS [R27+0x200], R19 ;  /* 0x000200131b007388 */ /* 0x0105e80000000800 */
[----:B-----5:R-:W-:Y:S04]  /*0400*/  STS [R27+0x400], R20 ;  /* 0x000400141b007388 */ /* 0x020fe80000000800 */
[----:B------:R-:W-:Y:S01]  /*0410*/  STS [R27+0x600], R21 ;  /* 0x000600151b007388 */ /* 0x000fe20000000800 */
[----:B------:R-:W-:Y:S06]  /*0420*/  BAR.SYNC.DEFER_BLOCKING 0x0 ;  /* 0x0000000000007b1d */ /* 0x000fec0000010000 */
[----:B------:R-:W3:Y:S02]  /*0430*/  LDS.128 R8, [R28] ;  /* 0x000000001c087984 */ /* 0x000ee40000000c00 */
[----:B------:R-:W-:Y:S06]  /*0440*/  BAR.SYNC.DEFER_BLOCKING 0x0 ;  /* 0x0000000000007b1d */ /* 0x000fec0000010000 */
[----:B------:R-:W-:Y:S04]  /*0450*/  STS [R27], R23 ;  /* 0x000000171b007388 */ /* 0x000fe80000000800 */
[----:B------:R-:W-:Y:S04]  /*0460*/  STS [R27+0x200], R24 ;  /* 0x000200181b007388 */ /* 0x000fe80000000800 */
[----:B------:R-:W-:Y:S04]  /*0470*/  STS [R27+0x400], R25 ;  /* 0x000400191b007388 */ /* 0x000fe80000000800 */
[----:B------:R-:W-:Y:S01]  /*0480*/  STS [R27+0x600], R26 ;  /* 0x0006001a1b007388 */ /* 0x000fe20000000800 */
[----:B------:R-:W-:Y:S06]  /*0490*/  BAR.SYNC.DEFER_BLOCKING 0x0 ;  /* 0x0000000000007b1d */ /* 0x000fec0000010000 */
[----:B------:R-:W4:Y:S01]  /*04a0*/  LDS.128 R4, [R28] ;  /* 0x000000001c047984 */ /* 0x000f220000000c00 */
[----:B--2---:R-:W-:Y:S01]  /*04b0*/  IADD3 R19, R15, R0, RZ ;  /* 0x000000000f137210 */ /* 0x004fe20007ffe0ff */
[----:B-1----:R-:W-:-:S04]  /*04c0*/  IMAD.WIDE R14, R17, 0x4, R12 ;  /* 0x00000004110e7825 */ /* 0x002fc800078e020c */
[----:B------:R-:W-:Y:S01]  /*04d0*/  IMAD.WIDE R12, R19, 0x4, R12 ;  /* 0x00000004130c7825 */ /* 0x000fe200078e020c */
[----:B---3--:R1:W-:Y:S03]  /*04e0*/  @!P0 STG.E.128 desc[UR6][R14.64], R8 ;  /* 0x000000080e008986 */ /* 0x0083e6000c101d06 */
[----:B0-----:R-:W-:-:S04]  /*04f0*/  IMAD.WIDE R16, R17, 0x4, R2 ;  /* 0x0000000411107825 */ /* 0x001fc800078e0202 */
[----:B------:R-:W-:Y:S01]  /*0500*/  IMAD.WIDE R2, R19, 0x4, R2 ;  /* 0x0000000413027825 */ /* 0x000fe200078e0202 */
[----:B----4-:R1:W-:Y:S04]  /*0510*/  @!P0 STG.E.128 desc[UR6][R12.64], R4 ;  /* 0x000000040c008986 */ /* 0x0103e8000c101d06 */
[----:B------:R1:W-:Y:S01]  /*0520*/  @!P0 STG.E.128 desc[UR6][R16.64], R8 ;  /* 0x0000000810008986 */ /* 0x0003e2000c101d06 */
[----:B------:R-:W-:Y:S05]  /*0530*/  @P0 EXIT ;  /* 0x000000000000094d */ /* 0x000fea0003800000 */
[----:B------:R-:W-:Y:S01]  /*0540*/  STG.E.128 desc[UR6][R2.64], R4 ;  /* 0x0000000402007986 */ /* 0x000fe2000c101d06 */
[----:B------:R-:W-:Y:S05]  /*0550*/  EXIT ;  /* 0x000000000000794d */ /* 0x000fea0003800000 */
.L_x_0:
[----:B------:R-:W-:-:S00]  /*0560*/  BRA `(.L_x_0) ;  /* 0xfffffffc00fc7947 */ /* 0x000fc0000383ffff */
[----:B------:R-:W-:-:S00]  /*0570*/  NOP ;  /* 0x0000000000007918 */ /* 0x000fc00000000000 */
        /* <DEDUP_REMOVED lines=8> */
.L_x_1:


//--------------------- .nv.shared.triton_poi_fused_convolution_15 --------------------------
	.section	.nv.shared.triton_poi_fused_convolution_15,"aw",@nobits
	.sectionflags	@""
	.align	16
	.zero		1024


//--------------------- .nv.constant0.triton_poi_fused_convolution_15 --------------------------
	.section	.nv.constant0.triton_poi_fused_convolution_15,"a",@progbits
	.sectionflags	@""
	.align	4
.nv.constant0.triton_poi_fused_convolution_15:
	.zero		560
